//
// Generated by NVIDIA NVVM Compiler
//
// Compiler Build ID: CL-36424714
// Cuda compilation tools, release 13.0, V13.0.88
// Based on NVVM 20.0.0
//

.version 9.0
.target sm_100
.address_size 64

	// .globl	_Z10produceray9cl_cameraP6float4

.visible .entry _Z10produceray9cl_cameraP6float4(
	.param .align 16 .b8 _Z10produceray9cl_cameraP6float4_param_0[80],
	.param .u64 .ptr .align 1 _Z10produceray9cl_cameraP6float4_param_1
)
{


	ret;

}


// ===== COMPILED SASS (sm_100) =====

	.target	sm_100

	.elftype	@"ET_EXEC"


//--------------------- .note.nv.tkinfo           --------------------------
	.section	.note.nv.tkinfo,"",@"SHT_NOTE"
	.sectionflags	@"SHF_NOTE_NV_TKINFO"
	.tkinfo
        /*0018*/ 	.word	0x00000002
        /*0030*/ 	.string	""
        /*0030*/ 	.string	"ptxas"
        /*0030*/ 	.string	"Cuda compilation tools, release 13.0, V13.0.88"
        /*0030*/ 	.string	"Build cuda_13.0.r13.0/compiler.36424714_0"
        /*0030*/ 	.string	"-arch sm_100 -m 64 "



//--------------------- .note.nv.cuinfo           --------------------------
	.section	.note.nv.cuinfo,"",@"SHT_NOTE"
	.sectionflags	@"SHF_NOTE_NV_CUINFO"
        /*0018*/ 	.short	0x0002
        /*001a*/ 	.short	0x0064
        /*001c*/ 	.short	0x0082
	.zero		2


//--------------------- .nv.info                  --------------------------
	.section	.nv.info,"",@"SHT_CUDA_INFO"
	.align	4


	//----- nvinfo : EIATTR_REGCOUNT
	.align		4
        /*0000*/ 	.byte	0x04, 0x2f
        /*0002*/ 	.short	(.L_1 - .L_0)
	.align		4
.L_0:
        /*0004*/ 	.word	index@(_Z10produceray9cl_cameraP6float4)
        /*0008*/ 	.word	0x00000004


	//----- nvinfo : EIATTR_FRAME_SIZE
	.align		4
.L_1:
        /*000c*/ 	.byte	0x04, 0x11
        /*000e*/ 	.short	(.L_3 - .L_2)
	.align		4
.L_2:
        /*0010*/ 	.word	index@(_Z10produceray9cl_cameraP6float4)
        /*0014*/ 	.word	0x00000000


	//----- nvinfo : EIATTR_MIN_STACK_SIZE
	.align		4
.L_3:
        /*0018*/ 	.byte	0x04, 0x12
        /*001a*/ 	.short	(.L_5 - .L_4)
	.align		4
.L_4:
        /*001c*/ 	.word	index@(_Z10produceray9cl_cameraP6float4)
        /*0020*/ 	.word	0x00000000
.L_5:


//--------------------- .nv.compat                --------------------------
	.section	.nv.compat,"",@"SHT_CUDA_COMPAT_INFO"
	.align	4
        /*0000*/ 	.byte	0x02, 0x09, 0x00, 0x00, 0x02, 0x02, 0x01, 0x00, 0x02, 0x05, 0x05, 0x00, 0x03, 0x07, 0x01, 0x01
        /*0010*/ 	.byte	0x02, 0x03, 0x00, 0x00, 0x02, 0x06, 0x01, 0x00, 0x04, 0x0b, 0x08, 0x00, 0x09, 0x00, 0x00, 0x00
        /*0020*/ 	.byte	0x00, 0x00, 0x00, 0x00


//--------------------- .nv.info._Z10produceray9cl_cameraP6float4 --------------------------
	.section	.nv.info._Z10produceray9cl_cameraP6float4,"",@"SHT_CUDA_INFO"
	.sectionflags	@""
	.align	4


	//----- nvinfo : EIATTR_CUDA_API_VERSION
	.align		4
        /*0000*/ 	.byte	0x04, 0x37
        /*0002*/ 	.short	(.L_7 - .L_6)
.L_6:
        /*0004*/ 	.word	0x00000082


	//----- nvinfo : EIATTR_KPARAM_INFO
	.align		4
.L_7:
        /*0008*/ 	.byte	0x04, 0x17
        /*000a*/ 	.short	(.L_9 - .L_8)
.L_8:
        /*000c*/ 	.word	0x00000000
        /*0010*/ 	.short	0x0001
        /*0012*/ 	.short	0x0050
        /*0014*/ 	.byte	0x00, 0xf5, 0x21, 0x00


	//----- nvinfo : EIATTR_KPARAM_INFO
	.align		4
.L_9:
        /*0018*/ 	.byte	0x04, 0x17
        /*001a*/ 	.short	(.L_11 - .L_10)
.L_10:
        /*001c*/ 	.word	0x00000000
        /*0020*/ 	.short	0x0000
        /*0022*/ 	.short	0x0000
        /*0024*/ 	.byte	0x00, 0xf0, 0x41, 0x01


	//----- nvinfo : EIATTR_SPARSE_MMA_MASK
	.align		4
.L_11:
        /*0028*/ 	.byte	0x03, 0x50
        /*002a*/ 	.short	0x0000


	//----- nvinfo : EIATTR_MAXREG_COUNT
	.align		4
        /*002c*/ 	.byte	0x03, 0x1b
        /*002e*/ 	.short	0x00ff


	//----- nvinfo : EIATTR_MERCURY_ISA_VERSION
	.align		4
        /*0030*/ 	.byte	0x03, 0x5f
        /*0032*/ 	.short	0x0101


	//----- nvinfo : EIATTR_VRC_CTA_INIT_COUNT
	.align		4
        /*0034*/ 	.byte	0x02, 0x4a
	.zero		1
	.zero		1


	//----- nvinfo : EIATTR_EXIT_INSTR_OFFSETS
	.align		4
        /*0038*/ 	.byte	0x04, 0x1c
        /*003a*/ 	.short	(.L_13 - .L_12)


	//   ....[0]....
.L_12:
        /*003c*/ 	.word	0x00000010


	//----- nvinfo : EIATTR_CBANK_PARAM_SIZE
	.align		4
.L_13:
        /*0040*/ 	.byte	0x03, 0x19
        /*0042*/ 	.short	0x0058


	//----- nvinfo : EIATTR_PARAM_CBANK
	.align		4
        /*0044*/ 	.byte	0x04, 0x0a
        /*0046*/ 	.short	(.L_15 - .L_14)
	.align		4
.L_14:
        /*0048*/ 	.word	index@(.nv.constant0._Z10produceray9cl_cameraP6float4)
        /*004c*/ 	.short	0x0380
        /*004e*/ 	.short	0x0058


	//----- nvinfo : EIATTR_SW_WAR
	.align		4
.L_15:
        /*0050*/ 	.byte	0x04, 0x36
        /*0052*/ 	.short	(.L_17 - .L_16)
.L_16:
        /*0054*/ 	.word	0x00000008
.L_17:


//--------------------- .nv.callgraph             --------------------------
	.section	.nv.callgraph,"",@"SHT_CUDA_CALLGRAPH"
	.align	4
	.sectionentsize	8
	.align		4
        /*0000*/ 	.word	0x00000000
	.align		4
        /*0004*/ 	.word	0xffffffff
	.align		4
        /*0008*/ 	.word	0x00000000
	.align		4
        /*000c*/ 	.word	0xfffffffe
	.align		4
        /*0010*/ 	.word	0x00000000
	.align		4
        /*0014*/ 	.word	0xfffffffd
	.align		4
        /*0018*/ 	.word	0x00000000
	.align		4
        /*001c*/ 	.word	0xfffffffc


//--------------------- .text._Z10produceray9cl_cameraP6float4 --------------------------
	.section	.text._Z10produceray9cl_cameraP6float4,"ax",@progbits
	.align	128
        .global         _Z10produceray9cl_cameraP6float4
        .type           _Z10produceray9cl_cameraP6float4,@function
        .size           _Z10produceray9cl_cameraP6float4,(.L_x_1 - _Z10produceray9cl_cameraP6float4)
        .other          _Z10produceray9cl_cameraP6float4,@"STO_CUDA_ENTRY STV_DEFAULT"
_Z10produceray9cl_cameraP6float4:
.text._Z10produceray9cl_cameraP6float4:
[----:B------:R-:W-:Y:S01]  /*0000*/  LDC R1, c[0x0][0x37c] ;  /* 0x0000df00ff017b82 */ /* 0x000fe20000000800 */
[----:B------:R-:W-:Y:S05]  /*0010*/  EXIT ;  /* 0x000000000000794d */ /* 0x000fea0003800000 */
.L_x_0:
[----:B------:R-:W-:-:S00]  /*0020*/  BRA `(.L_x_0) ;  /* 0xfffffffc00fc7947 */ /* 0x000fc0000383ffff */
[----:B------:R-:W-:-:S00]  /*0030*/  NOP ;  /* 0x0000000000007918 */ /* 0x000fc00000000000 */
        /* <DEDUP_REMOVED lines=12> */
.L_x_1:


//--------------------- .nv.shared.reserved.0     --------------------------
	.section	.nv.shared.reserved.0,"aw",@nobits
	.weak		__nv_reservedSMEM_offset_0_alias
	.size		__nv_reservedSMEM_offset_0_alias, 0, 64
	.other		__nv_reservedSMEM_offset_0_alias,@"STO_CUDA_RESERVED_SHARED STV_DEFAULT"
__nv_reservedSMEM_offset_0_alias:
	.zero		0
	.zero		64


//--------------------- .nv.constant0._Z10produceray9cl_cameraP6float4 --------------------------
	.section	.nv.constant0._Z10produceray9cl_cameraP6float4,"a",@progbits
	.sectionflags	@""
	.align	4
.nv.constant0._Z10produceray9cl_cameraP6float4:
	.zero		984


//--------------------- SYMBOLS --------------------------

	.type		.nv.reservedSmem.offset0,@object
	.size		.nv.reservedSmem.offset0,0x4
